//
// Generated by NVIDIA NVVM Compiler
//
// Compiler Build ID: CL-36424714
// Cuda compilation tools, release 13.0, V13.0.88
// Based on NVVM 20.0.0
//

.version 9.0
.target sm_100
.address_size 64

	// .globl	_Z3sumPfS_

.visible .entry _Z3sumPfS_(
	.param .u64 .ptr .align 1 _Z3sumPfS__param_0,
	.param .u64 .ptr .align 1 _Z3sumPfS__param_1
)
{
	.reg .pred 	%p<2>;
	.reg .b32 	%r<5>;
	.reg .b32 	%f<12>;
	.reg .b64 	%rd<9>;

	ld.param.u64 	%rd5, [_Z3sumPfS__param_0];
	ld.param.u64 	%rd6, [_Z3sumPfS__param_1];
	cvta.to.global.u64 	%rd1, %rd6;
	cvta.to.global.u64 	%rd7, %rd5;
	ld.global.f32 	%f11, [%rd1];
	add.s64 	%rd8, %rd7, 8;
	mov.b32 	%r4, 0;
$L__BB0_1:
	ld.global.f32 	%f4, [%rd8+-8];
	add.f32 	%f5, %f4, %f11;
	st.global.f32 	[%rd1], %f5;
	ld.global.f32 	%f6, [%rd8+-4];
	add.f32 	%f7, %f6, %f5;
	st.global.f32 	[%rd1], %f7;
	ld.global.f32 	%f8, [%rd8];
	add.f32 	%f9, %f8, %f7;
	st.global.f32 	[%rd1], %f9;
	ld.global.f32 	%f10, [%rd8+4];
	add.f32 	%f11, %f10, %f9;
	st.global.f32 	[%rd1], %f11;
	add.s32 	%r4, %r4, 4;
	add.s64 	%rd8, %rd8, 16;
	setp.ne.s32 	%p1, %r4, 500;
	@%p1 bra 	$L__BB0_1;
	ret;

}


// ===== COMPILED SASS (sm_100) =====

	.target	sm_100

	.elftype	@"ET_EXEC"


//--------------------- .note.nv.tkinfo           --------------------------
	.section	.note.nv.tkinfo,"",@"SHT_NOTE"
	.sectionflags	@"SHF_NOTE_NV_TKINFO"
	.tkinfo
        /*0018*/ 	.word	0x00000002
        /*0030*/ 	.string	""
        /*0030*/ 	.string	"ptxas"
        /*0030*/ 	.string	"Cuda compilation tools, release 13.0, V13.0.88"
        /*0030*/ 	.string	"Build cuda_13.0.r13.0/compiler.36424714_0"
        /*0030*/ 	.string	"-arch sm_100 -m 64 "



//--------------------- .note.nv.cuinfo           --------------------------
	.section	.note.nv.cuinfo,"",@"SHT_NOTE"
	.sectionflags	@"SHF_NOTE_NV_CUINFO"
        /*0018*/ 	.short	0x0002
        /*001a*/ 	.short	0x0064
        /*001c*/ 	.short	0x0082
	.zero		2


//--------------------- .nv.info                  --------------------------
	.section	.nv.info,"",@"SHT_CUDA_INFO"
	.align	4


	//----- nvinfo : EIATTR_REGCOUNT
	.align		4
        /*0000*/ 	.byte	0x04, 0x2f
        /*0002*/ 	.short	(.L_1 - .L_0)
	.align		4
.L_0:
        /*0004*/ 	.word	index@(_Z3sumPfS_)
        /*0008*/ 	.word	0x00000016


	//----- nvinfo : EIATTR_FRAME_SIZE
	.align		4
.L_1:
        /*000c*/ 	.byte	0x04, 0x11
        /*000e*/ 	.short	(.L_3 - .L_2)
	.align		4
.L_2:
        /*0010*/ 	.word	index@(_Z3sumPfS_)
        /*0014*/ 	.word	0x00000000


	//----- nvinfo : EIATTR_MIN_STACK_SIZE
	.align		4
.L_3:
        /*0018*/ 	.byte	0x04, 0x12
        /*001a*/ 	.short	(.L_5 - .L_4)
	.align		4
.L_4:
        /*001c*/ 	.word	index@(_Z3sumPfS_)
        /*0020*/ 	.word	0x00000000
.L_5:


//--------------------- .nv.compat                --------------------------
	.section	.nv.compat,"",@"SHT_CUDA_COMPAT_INFO"
	.align	4
        /*0000*/ 	.byte	0x02, 0x09, 0x00, 0x00, 0x02, 0x02, 0x01, 0x00, 0x02, 0x05, 0x05, 0x00, 0x03, 0x07, 0x01, 0x01
        /*0010*/ 	.byte	0x02, 0x03, 0x00, 0x00, 0x02, 0x06, 0x01, 0x00, 0x04, 0x0b, 0x08, 0x00, 0x09, 0x00, 0x00, 0x00
        /*0020*/ 	.byte	0x00, 0x00, 0x00, 0x00


//--------------------- .nv.info._Z3sumPfS_       --------------------------
	.section	.nv.info._Z3sumPfS_,"",@"SHT_CUDA_INFO"
	.sectionflags	@""
	.align	4


	//----- nvinfo : EIATTR_CUDA_API_VERSION
	.align		4
        /*0000*/ 	.byte	0x04, 0x37
        /*0002*/ 	.short	(.L_7 - .L_6)
.L_6:
        /*0004*/ 	.word	0x00000082


	//----- nvinfo : EIATTR_KPARAM_INFO
	.align		4
.L_7:
        /*0008*/ 	.byte	0x04, 0x17
        /*000a*/ 	.short	(.L_9 - .L_8)
.L_8:
        /*000c*/ 	.word	0x00000000
        /*0010*/ 	.short	0x0001
        /*0012*/ 	.short	0x0008
        /*0014*/ 	.byte	0x00, 0xf5, 0x21, 0x00


	//----- nvinfo : EIATTR_KPARAM_INFO
	.align		4
.L_9:
        /*0018*/ 	.byte	0x04, 0x17
        /*001a*/ 	.short	(.L_11 - .L_10)
.L_10:
        /*001c*/ 	.word	0x00000000
        /*0020*/ 	.short	0x0000
        /*0022*/ 	.short	0x0000
        /*0024*/ 	.byte	0x00, 0xf5, 0x21, 0x00


	//----- nvinfo : EIATTR_SPARSE_MMA_MASK
	.align		4
.L_11:
        /*0028*/ 	.byte	0x03, 0x50
        /*002a*/ 	.short	0x0000


	//----- nvinfo : EIATTR_MAXREG_COUNT
	.align		4
        /*002c*/ 	.byte	0x03, 0x1b
        /*002e*/ 	.short	0x00ff


	//----- nvinfo : EIATTR_MERCURY_ISA_VERSION
	.align		4
        /*0030*/ 	.byte	0x03, 0x5f
        /*0032*/ 	.short	0x0101


	//----- nvinfo : EIATTR_VRC_CTA_INIT_COUNT
	.align		4
        /*0034*/ 	.byte	0x02, 0x4a
	.zero		1
	.zero		1


	//----- nvinfo : EIATTR_EXIT_INSTR_OFFSETS
	.align		4
        /*0038*/ 	.byte	0x04, 0x1c
        /*003a*/ 	.short	(.L_13 - .L_12)


	//   ....[0]....
.L_12:
        /*003c*/ 	.word	0x00000df0


	//----- nvinfo : EIATTR_CBANK_PARAM_SIZE
	.align		4
.L_13:
        /*0040*/ 	.byte	0x03, 0x19
        /*0042*/ 	.short	0x0010


	//----- nvinfo : EIATTR_PARAM_CBANK
	.align		4
        /*0044*/ 	.byte	0x04, 0x0a
        /*0046*/ 	.short	(.L_15 - .L_14)
	.align		4
.L_14:
        /*0048*/ 	.word	index@(.nv.constant0._Z3sumPfS_)
        /*004c*/ 	.short	0x0380
        /*004e*/ 	.short	0x0010


	//----- nvinfo : EIATTR_SW_WAR
	.align		4
.L_15:
        /*0050*/ 	.byte	0x04, 0x36
        /*0052*/ 	.short	(.L_17 - .L_16)
.L_16:
        /*0054*/ 	.word	0x00000008
.L_17:


//--------------------- .nv.callgraph             --------------------------
	.section	.nv.callgraph,"",@"SHT_CUDA_CALLGRAPH"
	.align	4
	.sectionentsize	8
	.align		4
        /*0000*/ 	.word	0x00000000
	.align		4
        /*0004*/ 	.word	0xffffffff
	.align		4
        /*0008*/ 	.word	0x00000000
	.align		4
        /*000c*/ 	.word	0xfffffffe
	.align		4
        /*0010*/ 	.word	0x00000000
	.align		4
        /*0014*/ 	.word	0xfffffffd
	.align		4
        /*0018*/ 	.word	0x00000000
	.align		4
        /*001c*/ 	.word	0xfffffffc


//--------------------- .text._Z3sumPfS_          --------------------------
	.section	.text._Z3sumPfS_,"ax",@progbits
	.align	128
        .global         _Z3sumPfS_
        .type           _Z3sumPfS_,@function
        .size           _Z3sumPfS_,(.L_x_2 - _Z3sumPfS_)
        .other          _Z3sumPfS_,@"STO_CUDA_ENTRY STV_DEFAULT"
_Z3sumPfS_:
.text._Z3sumPfS_:
[----:B------:R-:W-:Y:S08]  /*0000*/  LDC R1, c[0x0][0x37c] ;  /* 0x0000df00ff017b82 */ /* 0x000ff00000000800 */
[----:B------:R-:W0:Y:S01]  /*0010*/  LDC.64 R2, c[0x0][0x388] ;  /* 0x0000e200ff027b82 */ /* 0x000e220000000a00 */
[----:B------:R-:W0:Y:S01]  /*0020*/  LDCU.64 UR6, c[0x0][0x358] ;  /* 0x00006b00ff0677ac */ /* 0x000e220008000a00 */
[----:B------:R-:W1:Y:S06]  /*0030*/  LDCU.64 UR4, c[0x0][0x380] ;  /* 0x00007000ff0477ac */ /* 0x000e6c0008000a00 */
[----:B------:R-:W2:Y:S01]  /*0040*/  LDC.64 R4, c[0x0][0x380] ;  /* 0x0000e000ff047b82 */ /* 0x000ea20000000a00 */
[----:B0-----:R-:W3:Y:S04]  /*0050*/  LDG.E R0, desc[UR6][R2.64] ;  /* 0x0000000602007981 */ /* 0x001ee8000c1e1900 */
[----:B--2---:R-:W3:Y:S02]  /*0060*/  LDG.E R7, desc[UR6][R4.64] ;  /* 0x0000000604077981 */ /* 0x004ee4000c1e1900 */
[----:B---3--:R-:W-:-:S05]  /*0070*/  FADD R7, R0, R7 ;  /* 0x0000000700077221 */ /* 0x008fca0000000000 */
[----:B------:R0:W-:Y:S04]  /*0080*/  STG.E desc[UR6][R2.64], R7 ;  /* 0x0000000702007986 */ /* 0x0001e8000c101906 */
[----:B------:R-:W2:Y:S02]  /*0090*/  LDG.E R0, desc[UR6][R4.64+0x4] ;  /* 0x0000040604007981 */ /* 0x000ea4000c1e1900 */
[----:B--2---:R-:W-:-:S05]  /*00a0*/  FADD R9, R7, R0 ;  /* 0x0000000007097221 */ /* 0x004fca0000000000 */
[----:B------:R2:W-:Y:S04]  /*00b0*/  STG.E desc[UR6][R2.64], R9 ;  /* 0x0000000902007986 */ /* 0x0005e8000c101906 */
[----:B------:R-:W3:Y:S02]  /*00c0*/  LDG.E R0, desc[UR6][R4.64+0x8] ;  /* 0x0000080604007981 */ /* 0x000ee4000c1e1900 */
[----:B---3--:R-:W-:-:S05]  /*00d0*/  FADD R11, R9, R0 ;  /* 0x00000000090b7221 */ /* 0x008fca0000000000 */
[----:B------:R3:W-:Y:S04]  /*00e0*/  STG.E desc[UR6][R2.64], R11 ;  /* 0x0000000b02007986 */ /* 0x0007e8000c101906 */
[----:B------:R-:W4:Y:S02]  /*00f0*/  LDG.E R0, desc[UR6][R4.64+0xc] ;  /* 0x00000c0604007981 */ /* 0x000f24000c1e1900 */
[----:B----4-:R-:W-:-:S05]  /*0100*/  FADD R13, R11, R0 ;  /* 0x000000000b0d7221 */ /* 0x010fca0000000000 */
[----:B------:R4:W-:Y:S04]  /*0110*/  STG.E desc[UR6][R2.64], R13 ;  /* 0x0000000d02007986 */ /* 0x0009e8000c101906 */
[----:B------:R-:W0:Y:S02]  /*0120*/  LDG.E R0, desc[UR6][R4.64+0x10] ;  /* 0x0000100604007981 */ /* 0x000e24000c1e1900 */
[----:B0-----:R-:W-:-:S05]  /*0130*/  FADD R7, R13, R0 ;  /* 0x000000000d077221 */ /* 0x001fca0000000000 */
        /* <DEDUP_REMOVED lines=24> */
[----:B------:R-:W-:Y:S04]  /*02c0*/  STG.E desc[UR6][R2.64], R7 ;  /* 0x0000000702007986 */ /* 0x000fe8000c101906 */
        /* <DEDUP_REMOVED lines=8> */
[----:B------:R-:W-:Y:S04]  /*0350*/  STG.E desc[UR6][R2.64], R13 ;  /* 0x0000000d02007986 */ /* 0x000fe8000c101906 */
[----:B------:R-:W3:Y:S02]  /*0360*/  LDG.E R0, desc[UR6][R4.64+0x40] ;  /* 0x0000400604007981 */ /* 0x000ee4000c1e1900 */
[----:B---3--:R-:W-:-:S05]  /*0370*/  FADD R15, R13, R0 ;  /* 0x000000000d0f7221 */ /* 0x008fca0000000000 */
[----:B------:R-:W-:Y:S04]  /*0380*/  STG.E desc[UR6][R2.64], R15 ;  /* 0x0000000f02007986 */ /* 0x000fe8000c101906 */
[----:B------:R-:W0:Y:S02]  /*0390*/  LDG.E R0, desc[UR6][R4.64+0x44] ;  /* 0x0000440604007981 */ /* 0x000e24000c1e1900 */
[----:B0-----:R-:W-:-:S05]  /*03a0*/  FADD R9, R15, R0 ;  /* 0x000000000f097221 */ /* 0x001fca0000000000 */
[----:B------:R0:W-:Y:S04]  /*03b0*/  STG.E desc[UR6][R2.64], R9 ;  /* 0x0000000902007986 */ /* 0x0001e8000c101906 */
[----:B------:R-:W2:Y:S02]  /*03c0*/  LDG.E R0, desc[UR6][R4.64+0x48] ;  /* 0x0000480604007981 */ /* 0x000ea4000c1e1900 */
[----:B--2---:R-:W-:-:S05]  /*03d0*/  FADD R11, R9, R0 ;  /* 0x00000000090b7221 */ /* 0x004fca0000000000 */
[----:B------:R2:W-:Y:S04]  /*03e0*/  STG.E desc[UR6][R2.64], R11 ;  /* 0x0000000b02007986 */ /* 0x0005e8000c101906 */
[----:B------:R-:W3:Y:S01]  /*03f0*/  LDG.E R0, desc[UR6][R4.64+0x4c] ;  /* 0x00004c0604007981 */ /* 0x000ee2000c1e1900 */
[----:B-1----:R-:W-:-:S04]  /*0400*/  UIADD3 UR4, UP0, UPT, UR4, 0x8, URZ ;  /* 0x0000000804047890 */ /* 0x002fc8000ff1e0ff */
[----:B------:R-:W-:-:S04]  /*0410*/  UIADD3 UR4, UP1, UPT, UR4, 0x50, URZ ;  /* 0x0000005004047890 */ /* 0x000fc8000ff3e0ff */
[----:B------:R-:W-:-:S06]  /*0420*/  UIADD3.X UR5, UPT, UPT, URZ, URZ, UR5, UP1, UP0 ;  /* 0x000000ffff057290 */ /* 0x000fcc0008fe0405 */
[----:B0-----:R-:W-:Y:S01]  /*0430*/  MOV R9, UR5 ;  /* 0x0000000500097c02 */ /* 0x001fe20008000f00 */
[----:B---3--:R-:W-:Y:S01]  /*0440*/  FADD R7, R11, R0 ;  /* 0x000000000b077221 */ /* 0x008fe20000000000 */
[----:B------:R-:W-:Y:S01]  /*0450*/  MOV R0, UR4 ;  /* 0x0000000400007c02 */ /* 0x000fe20008000f00 */
[----:B------:R-:W-:-:S03]  /*0460*/  UMOV UR4, 0x14 ;  /* 0x0000001400047882 */ /* 0x000fc60000000000 */
[----:B------:R2:W-:Y:S03]  /*0470*/  STG.E desc[UR6][R2.64], R7 ;  /* 0x0000000702007986 */ /* 0x0005e6000c101906 */
.L_x_0:
[----:B------:R-:W-:Y:S02]  /*0480*/  MOV R4, R0 ;  /* 0x0000000000047202 */ /* 0x000fe40000000f00 */
[----:B------:R-:W-:-:S05]  /*0490*/  MOV R5, R9 ;  /* 0x0000000900057202 */ /* 0x000fca0000000f00 */
[----:B------:R-:W2:Y:S02]  /*04a0*/  LDG.E R0, desc[UR6][R4.64+-0x8] ;  /* 0xfffff80604007981 */ /* 0x000ea4000c1e1900 */
[----:B--2-4-:R-:W-:-:S05]  /*04b0*/  FADD R7, R0, R7 ;  /* 0x0000000700077221 */ /* 0x014fca0000000000 */
[----:B------:R0:W-:Y:S04]  /*04c0*/  STG.E desc[UR6][R2.64], R7 ;  /* 0x0000000702007986 */ /* 0x0001e8000c101906 */
[----:B------:R-:W2:Y:S02]  /*04d0*/  LDG.E R0, desc[UR6][R4.64+-0x4] ;  /* 0xfffffc0604007981 */ /* 0x000ea4000c1e1900 */
[----:B--2---:R-:W-:-:S05]  /*04e0*/  FADD R9, R7, R0 ;  /* 0x0000000007097221 */ /* 0x004fca0000000000 */
[----:B------:R1:W-:Y:S04]  /*04f0*/  STG.E desc[UR6][R2.64], R9 ;  /* 0x0000000902007986 */ /* 0x0003e8000c101906 */
[----:B------:R-:W2:Y:S02]  /*0500*/  LDG.E R0, desc[UR6][R4.64] ;  /* 0x0000000604007981 */ /* 0x000ea4000c1e1900 */
[----:B--2---:R-:W-:-:S05]  /*0510*/  FADD R11, R9, R0 ;  /* 0x00000000090b7221 */ /* 0x004fca0000000000 */
[----:B------:R2:W-:Y:S04]  /*0520*/  STG.E desc[UR6][R2.64], R11 ;  /* 0x0000000b02007986 */ /* 0x0005e8000c101906 */
[----:B------:R-:W3:Y:S02]  /*0530*/  LDG.E R0, desc[UR6][R4.64+0x4] ;  /* 0x0000040604007981 */ /* 0x000ee4000c1e1900 */
[----:B---3--:R-:W-:-:S05]  /*0540*/  FADD R13, R11, R0 ;  /* 0x000000000b0d7221 */ /* 0x008fca0000000000 */
[----:B------:R3:W-:Y:S04]  /*0550*/  STG.E desc[UR6][R2.64], R13 ;  /* 0x0000000d02007986 */ /* 0x0007e8000c101906 */
[----:B------:R-:W0:Y:S02]  /*0560*/  LDG.E R0, desc[UR6][R4.64+0x8] ;  /* 0x0000080604007981 */ /* 0x000e24000c1e1900 */
[----:B0-----:R-:W-:-:S05]  /*0570*/  FADD R7, R13, R0 ;  /* 0x000000000d077221 */ /* 0x001fca0000000000 */
[----:B------:R0:W-:Y:S04]  /*0580*/  STG.E desc[UR6][R2.64], R7 ;  /* 0x0000000702007986 */ /* 0x0001e8000c101906 */
[----:B------:R-:W1:Y:S02]  /*0590*/  LDG.E R0, desc[UR6][R4.64+0xc] ;  /* 0x00000c0604007981 */ /* 0x000e64000c1e1900 */
[----:B-1----:R-:W-:-:S05]  /*05a0*/  FADD R9, R7, R0 ;  /* 0x0000000007097221 */ /* 0x002fca0000000000 */
        /* <DEDUP_REMOVED lines=106> */
[----:B------:R-:W4:Y:S02]  /*0c50*/  LDG.E R0, desc[UR6][R4.64+0x9c] ;  /* 0x00009c0604007981 */ /* 0x000f24000c1e1900 */
[----:B----4-:R-:W-:-:S05]  /*0c60*/  FADD R15, R7, R0 ;  /* 0x00000000070f7221 */ /* 0x010fca0000000000 */
[----:B------:R-:W-:Y:S04]  /*0c70*/  STG.E desc[UR6][R2.64], R15 ;  /* 0x0000000f02007986 */ /* 0x000fe8000c101906 */
[----:B------:R-:W4:Y:S02]  /*0c80*/  LDG.E R0, desc[UR6][R4.64+0xa0] ;  /* 0x0000a00604007981 */ /* 0x000f24000c1e1900 */
[----:B----4-:R-:W-:-:S05]  /*0c90*/  FADD R17, R15, R0 ;  /* 0x000000000f117221 */ /* 0x010fca0000000000 */
[----:B------:R-:W-:Y:S04]  /*0ca0*/  STG.E desc[UR6][R2.64], R17 ;  /* 0x0000001102007986 */ /* 0x000fe8000c101906 */
[----:B------:R-:W4:Y:S02]  /*0cb0*/  LDG.E R0, desc[UR6][R4.64+0xa4] ;  /* 0x0000a40604007981 */ /* 0x000f24000c1e1900 */
[----:B----4-:R-:W-:-:S05]  /*0cc0*/  FADD R19, R17, R0 ;  /* 0x0000000011137221 */ /* 0x010fca0000000000 */
[----:B------:R-:W-:Y:S04]  /*0cd0*/  STG.E desc[UR6][R2.64], R19 ;  /* 0x0000001302007986 */ /* 0x000fe8000c101906 */
        /* <DEDUP_REMOVED lines=9> */
[----:B------:R-:W0:Y:S01]  /*0d70*/  LDG.E R0, desc[UR6][R4.64+0xb4] ;  /* 0x0000b40604007981 */ /* 0x000e22000c1e1900 */
[----:B------:R-:W-:-:S04]  /*0d80*/  UIADD3 UR4, UPT, UPT, UR4, 0x30, URZ ;  /* 0x0000003004047890 */ /* 0x000fc8000fffe0ff */
[----:B------:R-:W-:Y:S01]  /*0d90*/  UISETP.NE.AND UP0, UPT, UR4, 0x1f4, UPT ;  /* 0x000001f40400788c */ /* 0x000fe2000bf05270 */
[----:B0-----:R-:W-:Y:S01]  /*0da0*/  FADD R7, R13, R0 ;  /* 0x000000000d077221 */ /* 0x001fe20000000000 */
[----:B------:R-:W-:-:S04]  /*0db0*/  IADD3 R0, P0, PT, R4, 0xc0, RZ ;  /* 0x000000c004007810 */ /* 0x000fc80007f1e0ff */
[----:B------:R4:W-:Y:S01]  /*0dc0*/  STG.E desc[UR6][R2.64], R7 ;  /* 0x0000000702007986 */ /* 0x0009e2000c101906 */
[----:B-1----:R-:W-:Y:S02]  /*0dd0*/  IADD3.X R9, PT, PT, RZ, R5, RZ, P0, !PT ;  /* 0x00000005ff097210 */ /* 0x002fe400007fe4ff */
[----:B------:R-:W-:Y:S06]  /*0de0*/  BRA.U UP0, `(.L_x_0) ;  /* 0xfffffff500a47547 */ /* 0x000fec000b83ffff */
[----:B------:R-:W-:Y:S05]  /*0df0*/  EXIT ;  /* 0x000000000000794d */ /* 0x000fea0003800000 */
.L_x_1:
[----:B------:R-:W-:-:S00]  /*0e00*/  BRA `(.L_x_1) ;  /* 0xfffffffc00fc7947 */ /* 0x000fc0000383ffff */
[----:B------:R-:W-:-:S00]  /*0e10*/  NOP ;  /* 0x0000000000007918 */ /* 0x000fc00000000000 */
        /* <DEDUP_REMOVED lines=14> */
.L_x_2:


//--------------------- .nv.shared.reserved.0     --------------------------
	.section	.nv.shared.reserved.0,"aw",@nobits
	.weak		__nv_reservedSMEM_offset_0_alias
	.size		__nv_reservedSMEM_offset_0_alias, 0, 64
	.other		__nv_reservedSMEM_offset_0_alias,@"STO_CUDA_RESERVED_SHARED STV_DEFAULT"
__nv_reservedSMEM_offset_0_alias:
	.zero		0
	.zero		64


//--------------------- .nv.constant0._Z3sumPfS_  --------------------------
	.section	.nv.constant0._Z3sumPfS_,"a",@progbits
	.sectionflags	@""
	.align	4
.nv.constant0._Z3sumPfS_:
	.zero		912


//--------------------- SYMBOLS --------------------------

	.type		.nv.reservedSmem.offset0,@object
	.size		.nv.reservedSmem.offset0,0x4
